//
// Generated by NVIDIA NVVM Compiler
//
// Compiler Build ID: CL-36424714
// Cuda compilation tools, release 13.0, V13.0.88
// Based on NVVM 20.0.0
//

.version 9.0
.target sm_100
.address_size 64

	// .globl	_Z17Reduction6_kernelPiPKim
.extern .shared .align 16 .b8 shared_sum[];

.visible .entry _Z17Reduction6_kernelPiPKim(
	.param .u64 .ptr .align 1 _Z17Reduction6_kernelPiPKim_param_0,
	.param .u64 .ptr .align 1 _Z17Reduction6_kernelPiPKim_param_1,
	.param .u64 _Z17Reduction6_kernelPiPKim_param_2
)
{
	.reg .pred 	%p<4>;
	.reg .b32 	%r<17>;
	.reg .b64 	%rd<13>;

	ld.param.u64 	%rd9, [_Z17Reduction6_kernelPiPKim_param_0];
	ld.param.u64 	%rd7, [_Z17Reduction6_kernelPiPKim_param_1];
	ld.param.u64 	%rd8, [_Z17Reduction6_kernelPiPKim_param_2];
	cvta.to.global.u64 	%rd1, %rd9;
	mov.u32 	%r1, %tid.x;
	mov.u32 	%r2, %ctaid.x;
	or.b32  	%r5, %r2, %r1;
	setp.ne.s32 	%p1, %r5, 0;
	@%p1 bra 	$L__BB0_2;
	mov.b32 	%r6, 0;
	st.global.u32 	[%rd1], %r6;
$L__BB0_2:
	shl.b32 	%r7, %r1, 2;
	mov.u32 	%r8, shared_sum;
	add.s32 	%r3, %r8, %r7;
	mov.b32 	%r9, 0;
	st.shared.u32 	[%r3], %r9;
	bar.sync 	0;
	membar.gl;
	mov.u32 	%r4, %ntid.x;
	mad.lo.s32 	%r10, %r2, %r4, %r1;
	cvt.u64.u32 	%rd12, %r10;
	setp.le.u64 	%p2, %rd8, %rd12;
	@%p2 bra 	$L__BB0_5;
	mov.u32 	%r11, %nctaid.x;
	mul.lo.s32 	%r12, %r4, %r11;
	cvt.u64.u32 	%rd3, %r12;
	cvta.to.global.u64 	%rd4, %rd7;
$L__BB0_4:
	shl.b64 	%rd10, %rd12, 2;
	add.s64 	%rd11, %rd4, %rd10;
	ld.global.u32 	%r13, [%rd11];
	atom.shared.add.u32 	%r14, [%r3], %r13;
	add.s64 	%rd12, %rd12, %rd3;
	setp.lt.u64 	%p3, %rd12, %rd8;
	@%p3 bra 	$L__BB0_4;
$L__BB0_5:
	bar.sync 	0;
	membar.gl;
	ld.shared.u32 	%r15, [%r3];
	atom.global.add.u32 	%r16, [%rd1], %r15;
	ret;

}


// ===== COMPILED SASS (sm_100) =====

	.target	sm_100

	.elftype	@"ET_EXEC"


//--------------------- .note.nv.tkinfo           --------------------------
	.section	.note.nv.tkinfo,"",@"SHT_NOTE"
	.sectionflags	@"SHF_NOTE_NV_TKINFO"
	.tkinfo
        /*0018*/ 	.word	0x00000002
        /*0030*/ 	.string	""
        /*0030*/ 	.string	"ptxas"
        /*0030*/ 	.string	"Cuda compilation tools, release 13.0, V13.0.88"
        /*0030*/ 	.string	"Build cuda_13.0.r13.0/compiler.36424714_0"
        /*0030*/ 	.string	"-arch sm_100 -m 64 "



//--------------------- .note.nv.cuinfo           --------------------------
	.section	.note.nv.cuinfo,"",@"SHT_NOTE"
	.sectionflags	@"SHF_NOTE_NV_CUINFO"
        /*0018*/ 	.short	0x0002
        /*001a*/ 	.short	0x0064
        /*001c*/ 	.short	0x0082
	.zero		2


//--------------------- .nv.info                  --------------------------
	.section	.nv.info,"",@"SHT_CUDA_INFO"
	.align	4


	//----- nvinfo : EIATTR_REGCOUNT
	.align		4
        /*0000*/ 	.byte	0x04, 0x2f
        /*0002*/ 	.short	(.L_1 - .L_0)
	.align		4
.L_0:
        /*0004*/ 	.word	index@(_Z17Reduction6_kernelPiPKim)
        /*0008*/ 	.word	0x00000009


	//----- nvinfo : EIATTR_FRAME_SIZE
	.align		4
.L_1:
        /*000c*/ 	.byte	0x04, 0x11
        /*000e*/ 	.short	(.L_3 - .L_2)
	.align		4
.L_2:
        /*0010*/ 	.word	index@(_Z17Reduction6_kernelPiPKim)
        /*0014*/ 	.word	0x00000000


	//----- nvinfo : EIATTR_MIN_STACK_SIZE
	.align		4
.L_3:
        /*0018*/ 	.byte	0x04, 0x12
        /*001a*/ 	.short	(.L_5 - .L_4)
	.align		4
.L_4:
        /*001c*/ 	.word	index@(_Z17Reduction6_kernelPiPKim)
        /*0020*/ 	.word	0x00000000
.L_5:


//--------------------- .nv.compat                --------------------------
	.section	.nv.compat,"",@"SHT_CUDA_COMPAT_INFO"
	.align	4
        /*0000*/ 	.byte	0x02, 0x09, 0x00, 0x00, 0x02, 0x02, 0x01, 0x00, 0x02, 0x05, 0x05, 0x00, 0x03, 0x07, 0x01, 0x01
        /*0010*/ 	.byte	0x02, 0x03, 0x00, 0x00, 0x02, 0x06, 0x01, 0x00, 0x04, 0x0b, 0x08, 0x00, 0x09, 0x00, 0x00, 0x00
        /*0020*/ 	.byte	0x00, 0x00, 0x00, 0x00


//--------------------- .nv.info._Z17Reduction6_kernelPiPKim --------------------------
	.section	.nv.info._Z17Reduction6_kernelPiPKim,"",@"SHT_CUDA_INFO"
	.sectionflags	@""
	.align	4


	//----- nvinfo : EIATTR_CUDA_API_VERSION
	.align		4
        /*0000*/ 	.byte	0x04, 0x37
        /*0002*/ 	.short	(.L_7 - .L_6)
.L_6:
        /*0004*/ 	.word	0x00000082


	//----- nvinfo : EIATTR_KPARAM_INFO
	.align		4
.L_7:
        /*0008*/ 	.byte	0x04, 0x17
        /*000a*/ 	.short	(.L_9 - .L_8)
.L_8:
        /*000c*/ 	.word	0x00000000
        /*0010*/ 	.short	0x0002
        /*0012*/ 	.short	0x0010
        /*0014*/ 	.byte	0x00, 0xf0, 0x21, 0x00


	//----- nvinfo : EIATTR_KPARAM_INFO
	.align		4
.L_9:
        /*0018*/ 	.byte	0x04, 0x17
        /*001a*/ 	.short	(.L_11 - .L_10)
.L_10:
        /*001c*/ 	.word	0x00000000
        /*0020*/ 	.short	0x0001
        /*0022*/ 	.short	0x0008
        /*0024*/ 	.byte	0x00, 0xf5, 0x21, 0x00


	//----- nvinfo : EIATTR_KPARAM_INFO
	.align		4
.L_11:
        /*0028*/ 	.byte	0x04, 0x17
        /*002a*/ 	.short	(.L_13 - .L_12)
.L_12:
        /*002c*/ 	.word	0x00000000
        /*0030*/ 	.short	0x0000
        /*0032*/ 	.short	0x0000
        /*0034*/ 	.byte	0x00, 0xf5, 0x21, 0x00


	//----- nvinfo : EIATTR_SPARSE_MMA_MASK
	.align		4
.L_13:
        /*0038*/ 	.byte	0x03, 0x50
        /*003a*/ 	.short	0x0000


	//----- nvinfo : EIATTR_MAXREG_COUNT
	.align		4
        /*003c*/ 	.byte	0x03, 0x1b
        /*003e*/ 	.short	0x00ff


	//----- nvinfo : EIATTR_NUM_BARRIERS
	.align		4
        /*0040*/ 	.byte	0x02, 0x4c
        /*0042*/ 	.byte	0x01
	.zero		1


	//----- nvinfo : EIATTR_MERCURY_ISA_VERSION
	.align		4
        /*0044*/ 	.byte	0x03, 0x5f
        /*0046*/ 	.short	0x0101


	//----- nvinfo : EIATTR_INT_WARP_WIDE_INSTR_OFFSETS
	.align		4
        /*0048*/ 	.byte	0x04, 0x31
        /*004a*/ 	.short	(.L_15 - .L_14)


	//   ....[0]....
.L_14:
        /*004c*/ 	.word	0x000002e0


	//   ....[1]....
        /*0050*/ 	.word	0x00000320


	//----- nvinfo : EIATTR_VRC_CTA_INIT_COUNT
	.align		4
.L_15:
        /*0054*/ 	.byte	0x02, 0x4a
	.zero		1
	.zero		1


	//----- nvinfo : EIATTR_EXIT_INSTR_OFFSETS
	.align		4
        /*0058*/ 	.byte	0x04, 0x1c
        /*005a*/ 	.short	(.L_17 - .L_16)


	//   ....[0]....
.L_16:
        /*005c*/ 	.word	0x00000350


	//----- nvinfo : EIATTR_CRS_STACK_SIZE
	.align		4
.L_17:
        /*0060*/ 	.byte	0x04, 0x1e
        /*0062*/ 	.short	(.L_19 - .L_18)
.L_18:
        /*0064*/ 	.word	0x00000000


	//----- nvinfo : EIATTR_CBANK_PARAM_SIZE
	.align		4
.L_19:
        /*0068*/ 	.byte	0x03, 0x19
        /*006a*/ 	.short	0x0018


	//----- nvinfo : EIATTR_PARAM_CBANK
	.align		4
        /*006c*/ 	.byte	0x04, 0x0a
        /*006e*/ 	.short	(.L_21 - .L_20)
	.align		4
.L_20:
        /*0070*/ 	.word	index@(.nv.constant0._Z17Reduction6_kernelPiPKim)
        /*0074*/ 	.short	0x0380
        /*0076*/ 	.short	0x0018


	//----- nvinfo : EIATTR_SW_WAR
	.align		4
.L_21:
        /*0078*/ 	.byte	0x04, 0x36
        /*007a*/ 	.short	(.L_23 - .L_22)
.L_22:
        /*007c*/ 	.word	0x00000008
.L_23:


//--------------------- .nv.callgraph             --------------------------
	.section	.nv.callgraph,"",@"SHT_CUDA_CALLGRAPH"
	.align	4
	.sectionentsize	8
	.align		4
        /*0000*/ 	.word	0x00000000
	.align		4
        /*0004*/ 	.word	0xffffffff
	.align		4
        /*0008*/ 	.word	0x00000000
	.align		4
        /*000c*/ 	.word	0xfffffffe
	.align		4
        /*0010*/ 	.word	0x00000000
	.align		4
        /*0014*/ 	.word	0xfffffffd
	.align		4
        /*0018*/ 	.word	0x00000000
	.align		4
        /*001c*/ 	.word	0xfffffffc


//--------------------- .text._Z17Reduction6_kernelPiPKim --------------------------
	.section	.text._Z17Reduction6_kernelPiPKim,"ax",@progbits
	.align	128
        .global         _Z17Reduction6_kernelPiPKim
        .type           _Z17Reduction6_kernelPiPKim,@function
        .size           _Z17Reduction6_kernelPiPKim,(.L_x_4 - _Z17Reduction6_kernelPiPKim)
        .other          _Z17Reduction6_kernelPiPKim,@"STO_CUDA_ENTRY STV_DEFAULT"
_Z17Reduction6_kernelPiPKim:
.text._Z17Reduction6_kernelPiPKim:
[----:B------:R-:W-:Y:S01]  /*0000*/  LDC R1, c[0x0][0x37c] ;  /* 0x0000df00ff017b82 */ /* 0x000fe20000000800 */
[----:B------:R-:W0:Y:S07]  /*0010*/  S2R R2, SR_TID.X ;  /* 0x0000000000027919 */ /* 0x000e2e0000002100 */
[----:B------:R-:W0:Y:S01]  /*0020*/  S2UR UR8, SR_CTAID.X ;  /* 0x00000000000879c3 */ /* 0x000e220000002500 */
[----:B------:R-:W1:Y:S01]  /*0030*/  LDCU.64 UR6, c[0x0][0x358] ;  /* 0x00006b00ff0677ac */ /* 0x000e620008000a00 */
[----:B------:R-:W-:Y:S01]  /*0040*/  UMOV UR4, 0x400 ;  /* 0x0000040000047882 */ /* 0x000fe20000000000 */
[----:B------:R-:W2:Y:S05]  /*0050*/  LDCU.64 UR10, c[0x0][0x390] ;  /* 0x00007200ff0a77ac */ /* 0x000eaa0008000a00 */
[----:B------:R-:W3:Y:S08]  /*0060*/  S2UR UR5, SR_CgaCtaId ;  /* 0x00000000000579c3 */ /* 0x000ef00000008800 */
[----:B------:R-:W4:Y:S01]  /*0070*/  LDC R3, c[0x0][0x360] ;  /* 0x0000d800ff037b82 */ /* 0x000f220000000800 */
[----:B0-----:R-:W-:Y:S01]  /*0080*/  LOP3.LUT P0, RZ, R2, UR8, RZ, 0xfc, !PT ;  /* 0x0000000802ff7c12 */ /* 0x001fe2000f80fcff */
[----:B---3--:R-:W-:-:S06]  /*0090*/  ULEA UR4, UR5, UR4, 0x18 ;  /* 0x0000000405047291 */ /* 0x008fcc000f8ec0ff */
[----:B------:R-:W-:-:S05]  /*00a0*/  LEA R0, R2, UR4, 0x2 ;  /* 0x0000000402007c11 */ /* 0x000fca000f8e10ff */
[----:B------:R0:W-:Y:S01]  /*00b0*/  STS [R0], RZ ;  /* 0x000000ff00007388 */ /* 0x0001e20000000800 */
[----:B------:R-:W1:Y:S03]  /*00c0*/  @!P0 LDC.64 R4, c[0x0][0x380] ;  /* 0x0000e000ff048b82 */ /* 0x000e660000000a00 */
[----:B-1----:R0:W-:Y:S05]  /*00d0*/  @!P0 STG.E desc[UR6][R4.64], RZ ;  /* 0x000000ff04008986 */ /* 0x0021ea000c101906 */
[----:B------:R-:W-:Y:S06]  /*00e0*/  BAR.SYNC.DEFER_BLOCKING 0x0 ;  /* 0x0000000000007b1d */ /* 0x000fec0000010000 */
[----:B------:R-:W-:Y:S06]  /*00f0*/  MEMBAR.SC.GPU ;  /* 0x0000000000007992 */ /* 0x000fec0000002000 */
[----:B------:R-:W-:-:S00]  /*0100*/  ERRBAR ;  /* 0x00000000000079ab */ /* 0x000fc00000000000 */
[----:B------:R-:W-:Y:S06]  /*0110*/  CGAERRBAR ;  /* 0x00000000000075ab */ /* 0x000fec0000000000 */
[----:B------:R-:W-:Y:S01]  /*0120*/  CCTL.IVALL ;  /* 0x00000000ff00798f */ /* 0x000fe20002000000 */
[----:B----4-:R-:W-:Y:S01]  /*0130*/  IMAD R2, R3, UR8, R2 ;  /* 0x0000000803027c24 */ /* 0x010fe2000f8e0202 */
[----:B------:R-:W1:Y:S01]  /*0140*/  LDCU.64 UR8, c[0x0][0x388] ;  /* 0x00007100ff0877ac */ /* 0x000e620008000a00 */
[----:B------:R-:W-:Y:S03]  /*0150*/  BSSY.RECONVERGENT B0, `(.L_x_0) ;  /* 0x0000011000007945 */ /* 0x000fe60003800200 */
[----:B--2---:R-:W-:-:S04]  /*0160*/  ISETP.GE.U32.AND P0, PT, R2, UR10, PT ;  /* 0x0000000a02007c0c */ /* 0x004fc8000bf06070 */
[----:B------:R-:W-:-:S13]  /*0170*/  ISETP.GE.U32.AND.EX P0, PT, RZ, UR11, PT, P0 ;  /* 0x0000000bff007c0c */ /* 0x000fda000bf06100 */
[----:B01----:R-:W-:Y:S05]  /*0180*/  @P0 BRA `(.L_x_1) ;  /* 0x0000000000340947 */ /* 0x003fea0003800000 */
[----:B------:R-:W0:Y:S01]  /*0190*/  LDCU UR4, c[0x0][0x370] ;  /* 0x00006e00ff0477ac */ /* 0x000e220008000800 */
[----:B------:R-:W-:Y:S02]  /*01a0*/  IMAD.MOV.U32 R5, RZ, RZ, R2 ;  /* 0x000000ffff057224 */ /* 0x000fe400078e0002 */
[----:B------:R-:W-:Y:S02]  /*01b0*/  IMAD.MOV.U32 R6, RZ, RZ, RZ ;  /* 0x000000ffff067224 */ /* 0x000fe400078e00ff */
[----:B0-----:R-:W-:-:S07]  /*01c0*/  IMAD R4, R3, UR4, RZ ;  /* 0x0000000403047c24 */ /* 0x001fce000f8e02ff */
.L_x_2:
[----:B------:R-:W-:-:S04]  /*01d0*/  LEA R2, P0, R5, UR8, 0x2 ;  /* 0x0000000805027c11 */ /* 0x000fc8000f8010ff */
[----:B0-----:R-:W-:-:S06]  /*01e0*/  LEA.HI.X R3, R5, UR9, R6, 0x2, P0 ;  /* 0x0000000905037c11 */ /* 0x001fcc00080f1406 */
[----:B------:R-:W2:Y:S01]  /*01f0*/  LDG.E R3, desc[UR6][R2.64] ;  /* 0x0000000602037981 */ /* 0x000ea2000c1e1900 */
[----:B------:R-:W-:-:S05]  /*0200*/  IADD3 R5, P0, PT, R4, R5, RZ ;  /* 0x0000000504057210 */ /* 0x000fca0007f1e0ff */
[----:B------:R-:W-:Y:S01]  /*0210*/  IMAD.X R6, RZ, RZ, R6, P0 ;  /* 0x000000ffff067224 */ /* 0x000fe200000e0606 */
[----:B------:R-:W-:-:S04]  /*0220*/  ISETP.GE.U32.AND P0, PT, R5, UR10, PT ;  /* 0x0000000a05007c0c */ /* 0x000fc8000bf06070 */
[----:B------:R-:W-:Y:S01]  /*0230*/  ISETP.GE.U32.AND.EX P0, PT, R6, UR11, PT, P0 ;  /* 0x0000000b06007c0c */ /* 0x000fe2000bf06100 */
[----:B--2---:R0:W-:-:S12]  /*0240*/  ATOMS.ADD RZ, [R0], R3 ;  /* 0x0000000300ff738c */ /* 0x0041d80000000000 */
[----:B------:R-:W-:Y:S05]  /*0250*/  @!P0 BRA `(.L_x_2) ;  /* 0xfffffffc00dc8947 */ /* 0x000fea000383ffff */
.L_x_1:
[----:B------:R-:W-:Y:S05]  /*0260*/  BSYNC.RECONVERGENT B0 ;  /* 0x0000000000007941 */ /* 0x000fea0003800200 */
.L_x_0:
[----:B------:R-:W-:Y:S06]  /*0270*/  BAR.SYNC.DEFER_BLOCKING 0x0 ;  /* 0x0000000000007b1d */ /* 0x000fec0000010000 */
[----:B------:R-:W-:Y:S06]  /*0280*/  MEMBAR.SC.GPU ;  /* 0x0000000000007992 */ /* 0x000fec0000002000 */
[----:B------:R-:W-:-:S00]  /*0290*/  ERRBAR ;  /* 0x00000000000079ab */ /* 0x000fc00000000000 */
[----:B------:R-:W-:Y:S06]  /*02a0*/  CGAERRBAR ;  /* 0x00000000000075ab */ /* 0x000fec0000000000 */
[----:B------:R-:W-:Y:S04]  /*02b0*/  CCTL.IVALL ;  /* 0x00000000ff00798f */ /* 0x000fe80002000000 */
[----:B0-----:R-:W0:Y:S01]  /*02c0*/  LDS R0, [R0] ;  /* 0x0000000000007984 */ /* 0x001e220000000800 */
[----:B------:R-:W1:Y:S01]  /*02d0*/  LDC.64 R2, c[0x0][0x380] ;  /* 0x0000e000ff027b82 */ /* 0x000e620000000a00 */
[----:B------:R-:W-:Y:S01]  /*02e0*/  VOTEU.ANY UR4, UPT, PT ;  /* 0x0000000000047886 */ /* 0x000fe200038e0100 */
[----:B------:R-:W2:Y:S01]  /*02f0*/  S2R R4, SR_LANEID ;  /* 0x0000000000047919 */ /* 0x000ea20000000000 */
[----:B------:R-:W-:-:S06]  /*0300*/  UFLO.U32 UR4, UR4 ;  /* 0x00000004000472bd */ /* 0x000fcc00080e0000 */
[----:B--2---:R-:W-:Y:S01]  /*0310*/  ISETP.EQ.U32.AND P0, PT, R4, UR4, PT ;  /* 0x0000000404007c0c */ /* 0x004fe2000bf02070 */
[----:B0-----:R-:W0:Y:S02]  /*0320*/  REDUX.SUM UR5, R0 ;  /* 0x00000000000573c4 */ /* 0x001e24000000c000 */
[----:B0-----:R-:W-:-:S10]  /*0330*/  IMAD.U32 R5, RZ, RZ, UR5 ;  /* 0x00000005ff057e24 */ /* 0x001fd4000f8e00ff */
[----:B-1----:R-:W-:Y:S01]  /*0340*/  @P0 ATOMG.E.ADD.STRONG.GPU PT, RZ, desc[UR6][R2.64], R5 ;  /* 0x8000000502ff09a8 */ /* 0x002fe200081ef106 */
[----:B------:R-:W-:Y:S05]  /*0350*/  EXIT ;  /* 0x000000000000794d */ /* 0x000fea0003800000 */
.L_x_3:
[----:B------:R-:W-:-:S00]  /*0360*/  BRA `(.L_x_3) ;  /* 0xfffffffc00fc7947 */ /* 0x000fc0000383ffff */
[----:B------:R-:W-:-:S00]  /*0370*/  NOP ;  /* 0x0000000000007918 */ /* 0x000fc00000000000 */
        /* <DEDUP_REMOVED lines=8> */
.L_x_4:


//--------------------- .nv.shared._Z17Reduction6_kernelPiPKim --------------------------
	.section	.nv.shared._Z17Reduction6_kernelPiPKim,"aw",@nobits
	.sectionflags	@""
	.align	16
	.zero		1024


//--------------------- .nv.shared.reserved.0     --------------------------
	.section	.nv.shared.reserved.0,"aw",@nobits
	.weak		__nv_reservedSMEM_offset_0_alias
	.size		__nv_reservedSMEM_offset_0_alias, 0, 64
	.other		__nv_reservedSMEM_offset_0_alias,@"STO_CUDA_RESERVED_SHARED STV_DEFAULT"
__nv_reservedSMEM_offset_0_alias:
	.zero		0
	.zero		64


//--------------------- .nv.constant0._Z17Reduction6_kernelPiPKim --------------------------
	.section	.nv.constant0._Z17Reduction6_kernelPiPKim,"a",@progbits
	.sectionflags	@""
	.align	4
.nv.constant0._Z17Reduction6_kernelPiPKim:
	.zero		920


//--------------------- SYMBOLS --------------------------

	.type		.nv.reservedSmem.offset0,@object
	.size		.nv.reservedSmem.offset0,0x4
	.type		.nv.reservedSmem.cap,@object
	.size		.nv.reservedSmem.cap,0x4
